//
// Generated by NVIDIA NVVM Compiler
//
// Compiler Build ID: CL-36424714
// Cuda compilation tools, release 13.0, V13.0.88
// Based on NVVM 20.0.0
//

.version 9.0
.target sm_100
.address_size 64

	// .globl	_Z14nonblocked_gpuPKfS0_Pf
// _ZZ11blocked_gpuPKfS0_PfE7a_block has been demoted
// _ZZ11blocked_gpuPKfS0_PfE7b_block has been demoted

.visible .entry _Z14nonblocked_gpuPKfS0_Pf(
	.param .u64 .ptr .align 1 _Z14nonblocked_gpuPKfS0_Pf_param_0,
	.param .u64 .ptr .align 1 _Z14nonblocked_gpuPKfS0_Pf_param_1,
	.param .u64 .ptr .align 1 _Z14nonblocked_gpuPKfS0_Pf_param_2
)
{
	.reg .pred 	%p<2>;
	.reg .b32 	%r<13>;
	.reg .b32 	%f<28>;
	.reg .b64 	%rd<25>;

	ld.param.u64 	%rd10, [_Z14nonblocked_gpuPKfS0_Pf_param_0];
	ld.param.u64 	%rd11, [_Z14nonblocked_gpuPKfS0_Pf_param_1];
	ld.param.u64 	%rd9, [_Z14nonblocked_gpuPKfS0_Pf_param_2];
	cvta.to.global.u64 	%rd12, %rd11;
	cvta.to.global.u64 	%rd13, %rd10;
	mov.u32 	%r4, %ntid.y;
	mov.u32 	%r5, %ctaid.y;
	mov.u32 	%r6, %tid.y;
	mad.lo.s32 	%r7, %r4, %r5, %r6;
	mov.u32 	%r8, %ntid.x;
	mov.u32 	%r9, %ctaid.x;
	mov.u32 	%r10, %tid.x;
	mad.lo.s32 	%r11, %r8, %r9, %r10;
	cvt.u64.u32 	%rd1, %r7;
	cvt.s64.s32 	%rd2, %r11;
	mul.wide.u32 	%rd14, %r7, 8192;
	add.s64 	%rd15, %rd14, %rd13;
	add.s64 	%rd24, %rd15, 16;
	mul.wide.s32 	%rd16, %r11, 4;
	add.s64 	%rd17, %rd16, %rd12;
	add.s64 	%rd23, %rd17, 32768;
	mov.f32 	%f27, 0f00000000;
	mov.b32 	%r12, 0;
$L__BB0_1:
	ld.global.f32 	%f4, [%rd24+-16];
	ld.global.f32 	%f5, [%rd23+-32768];
	fma.rn.f32 	%f6, %f4, %f5, %f27;
	ld.global.f32 	%f7, [%rd24+-12];
	ld.global.f32 	%f8, [%rd23+-24576];
	fma.rn.f32 	%f9, %f7, %f8, %f6;
	ld.global.f32 	%f10, [%rd24+-8];
	ld.global.f32 	%f11, [%rd23+-16384];
	fma.rn.f32 	%f12, %f10, %f11, %f9;
	ld.global.f32 	%f13, [%rd24+-4];
	ld.global.f32 	%f14, [%rd23+-8192];
	fma.rn.f32 	%f15, %f13, %f14, %f12;
	ld.global.f32 	%f16, [%rd24];
	ld.global.f32 	%f17, [%rd23];
	fma.rn.f32 	%f18, %f16, %f17, %f15;
	ld.global.f32 	%f19, [%rd24+4];
	ld.global.f32 	%f20, [%rd23+8192];
	fma.rn.f32 	%f21, %f19, %f20, %f18;
	ld.global.f32 	%f22, [%rd24+8];
	ld.global.f32 	%f23, [%rd23+16384];
	fma.rn.f32 	%f24, %f22, %f23, %f21;
	ld.global.f32 	%f25, [%rd24+12];
	ld.global.f32 	%f26, [%rd23+24576];
	fma.rn.f32 	%f27, %f25, %f26, %f24;
	add.s32 	%r12, %r12, 8;
	add.s64 	%rd24, %rd24, 32;
	add.s64 	%rd23, %rd23, 65536;
	setp.ne.s32 	%p1, %r12, 2048;
	@%p1 bra 	$L__BB0_1;
	cvta.to.global.u64 	%rd18, %rd9;
	shl.b64 	%rd19, %rd1, 11;
	add.s64 	%rd20, %rd19, %rd2;
	shl.b64 	%rd21, %rd20, 2;
	add.s64 	%rd22, %rd18, %rd21;
	st.global.f32 	[%rd22], %f27;
	ret;

}
	// .globl	_Z11blocked_gpuPKfS0_Pf
.visible .entry _Z11blocked_gpuPKfS0_Pf(
	.param .u64 .ptr .align 1 _Z11blocked_gpuPKfS0_Pf_param_0,
	.param .u64 .ptr .align 1 _Z11blocked_gpuPKfS0_Pf_param_1,
	.param .u64 .ptr .align 1 _Z11blocked_gpuPKfS0_Pf_param_2
)
{
	.reg .pred 	%p<2>;
	.reg .b32 	%r<35>;
	.reg .b32 	%f<104>;
	.reg .b64 	%rd<27>;
	// demoted variable
	.shared .align 4 .b8 _ZZ11blocked_gpuPKfS0_PfE7a_block[1024];
	// demoted variable
	.shared .align 4 .b8 _ZZ11blocked_gpuPKfS0_PfE7b_block[1024];
	ld.param.u64 	%rd8, [_Z11blocked_gpuPKfS0_Pf_param_0];
	ld.param.u64 	%rd9, [_Z11blocked_gpuPKfS0_Pf_param_1];
	cvta.to.global.u64 	%rd10, %rd9;
	cvta.to.global.u64 	%rd11, %rd8;
	mov.u32 	%r5, %ctaid.y;
	mov.u32 	%r6, %ctaid.x;
	mov.u32 	%r7, %tid.y;
	mov.u32 	%r8, %tid.x;
	shl.b32 	%r9, %r6, 4;
	add.s32 	%r10, %r9, %r8;
	shl.b32 	%r11, %r5, 15;
	shl.b32 	%r12, %r7, 11;
	add.s32 	%r13, %r11, %r12;
	shl.b32 	%r14, %r7, 6;
	mov.u32 	%r15, _ZZ11blocked_gpuPKfS0_PfE7a_block;
	add.s32 	%r1, %r15, %r14;
	or.b32  	%r16, %r8, %r13;
	mul.wide.u32 	%rd12, %r16, 4;
	add.s64 	%rd13, %rd12, %rd11;
	add.s64 	%rd26, %rd13, 64;
	mul.wide.u32 	%rd14, %r7, 8192;
	mul.wide.s32 	%rd15, %r10, 4;
	add.s64 	%rd16, %rd14, %rd15;
	add.s64 	%rd17, %rd16, %rd10;
	add.s64 	%rd25, %rd17, 131072;
	mov.f32 	%f103, 0f00000000;
	mov.b32 	%r34, 0;
	shl.b32 	%r18, %r8, 2;
	add.s32 	%r19, %r1, %r18;
$L__BB1_1:
	ld.global.f32 	%f4, [%rd26+-64];
	st.shared.f32 	[%r19], %f4;
	ld.global.f32 	%f5, [%rd25+-131072];
	mov.u32 	%r22, _ZZ11blocked_gpuPKfS0_PfE7b_block;
	add.s32 	%r23, %r22, %r18;
	add.s32 	%r24, %r23, %r14;
	st.shared.f32 	[%r24], %f5;
	bar.sync 	0;
	ld.shared.f32 	%f6, [%r1];
	ld.shared.f32 	%f7, [%r23];
	fma.rn.f32 	%f8, %f6, %f7, %f103;
	ld.shared.f32 	%f9, [%r1+4];
	ld.shared.f32 	%f10, [%r23+64];
	fma.rn.f32 	%f11, %f9, %f10, %f8;
	ld.shared.f32 	%f12, [%r1+8];
	ld.shared.f32 	%f13, [%r23+128];
	fma.rn.f32 	%f14, %f12, %f13, %f11;
	ld.shared.f32 	%f15, [%r1+12];
	ld.shared.f32 	%f16, [%r23+192];
	fma.rn.f32 	%f17, %f15, %f16, %f14;
	ld.shared.f32 	%f18, [%r1+16];
	ld.shared.f32 	%f19, [%r23+256];
	fma.rn.f32 	%f20, %f18, %f19, %f17;
	ld.shared.f32 	%f21, [%r1+20];
	ld.shared.f32 	%f22, [%r23+320];
	fma.rn.f32 	%f23, %f21, %f22, %f20;
	ld.shared.f32 	%f24, [%r1+24];
	ld.shared.f32 	%f25, [%r23+384];
	fma.rn.f32 	%f26, %f24, %f25, %f23;
	ld.shared.f32 	%f27, [%r1+28];
	ld.shared.f32 	%f28, [%r23+448];
	fma.rn.f32 	%f29, %f27, %f28, %f26;
	ld.shared.f32 	%f30, [%r1+32];
	ld.shared.f32 	%f31, [%r23+512];
	fma.rn.f32 	%f32, %f30, %f31, %f29;
	ld.shared.f32 	%f33, [%r1+36];
	ld.shared.f32 	%f34, [%r23+576];
	fma.rn.f32 	%f35, %f33, %f34, %f32;
	ld.shared.f32 	%f36, [%r1+40];
	ld.shared.f32 	%f37, [%r23+640];
	fma.rn.f32 	%f38, %f36, %f37, %f35;
	ld.shared.f32 	%f39, [%r1+44];
	ld.shared.f32 	%f40, [%r23+704];
	fma.rn.f32 	%f41, %f39, %f40, %f38;
	ld.shared.f32 	%f42, [%r1+48];
	ld.shared.f32 	%f43, [%r23+768];
	fma.rn.f32 	%f44, %f42, %f43, %f41;
	ld.shared.f32 	%f45, [%r1+52];
	ld.shared.f32 	%f46, [%r23+832];
	fma.rn.f32 	%f47, %f45, %f46, %f44;
	ld.shared.f32 	%f48, [%r1+56];
	ld.shared.f32 	%f49, [%r23+896];
	fma.rn.f32 	%f50, %f48, %f49, %f47;
	ld.shared.f32 	%f51, [%r1+60];
	ld.shared.f32 	%f52, [%r23+960];
	fma.rn.f32 	%f53, %f51, %f52, %f50;
	bar.sync 	0;
	ld.global.f32 	%f54, [%rd26];
	st.shared.f32 	[%r19], %f54;
	ld.global.f32 	%f55, [%rd25];
	st.shared.f32 	[%r24], %f55;
	bar.sync 	0;
	ld.shared.f32 	%f56, [%r1];
	ld.shared.f32 	%f57, [%r23];
	fma.rn.f32 	%f58, %f56, %f57, %f53;
	ld.shared.f32 	%f59, [%r1+4];
	ld.shared.f32 	%f60, [%r23+64];
	fma.rn.f32 	%f61, %f59, %f60, %f58;
	ld.shared.f32 	%f62, [%r1+8];
	ld.shared.f32 	%f63, [%r23+128];
	fma.rn.f32 	%f64, %f62, %f63, %f61;
	ld.shared.f32 	%f65, [%r1+12];
	ld.shared.f32 	%f66, [%r23+192];
	fma.rn.f32 	%f67, %f65, %f66, %f64;
	ld.shared.f32 	%f68, [%r1+16];
	ld.shared.f32 	%f69, [%r23+256];
	fma.rn.f32 	%f70, %f68, %f69, %f67;
	ld.shared.f32 	%f71, [%r1+20];
	ld.shared.f32 	%f72, [%r23+320];
	fma.rn.f32 	%f73, %f71, %f72, %f70;
	ld.shared.f32 	%f74, [%r1+24];
	ld.shared.f32 	%f75, [%r23+384];
	fma.rn.f32 	%f76, %f74, %f75, %f73;
	ld.shared.f32 	%f77, [%r1+28];
	ld.shared.f32 	%f78, [%r23+448];
	fma.rn.f32 	%f79, %f77, %f78, %f76;
	ld.shared.f32 	%f80, [%r1+32];
	ld.shared.f32 	%f81, [%r23+512];
	fma.rn.f32 	%f82, %f80, %f81, %f79;
	ld.shared.f32 	%f83, [%r1+36];
	ld.shared.f32 	%f84, [%r23+576];
	fma.rn.f32 	%f85, %f83, %f84, %f82;
	ld.shared.f32 	%f86, [%r1+40];
	ld.shared.f32 	%f87, [%r23+640];
	fma.rn.f32 	%f88, %f86, %f87, %f85;
	ld.shared.f32 	%f89, [%r1+44];
	ld.shared.f32 	%f90, [%r23+704];
	fma.rn.f32 	%f91, %f89, %f90, %f88;
	ld.shared.f32 	%f92, [%r1+48];
	ld.shared.f32 	%f93, [%r23+768];
	fma.rn.f32 	%f94, %f92, %f93, %f91;
	ld.shared.f32 	%f95, [%r1+52];
	ld.shared.f32 	%f96, [%r23+832];
	fma.rn.f32 	%f97, %f95, %f96, %f94;
	ld.shared.f32 	%f98, [%r1+56];
	ld.shared.f32 	%f99, [%r23+896];
	fma.rn.f32 	%f100, %f98, %f99, %f97;
	ld.shared.f32 	%f101, [%r1+60];
	ld.shared.f32 	%f102, [%r23+960];
	fma.rn.f32 	%f103, %f101, %f102, %f100;
	bar.sync 	0;
	add.s32 	%r34, %r34, 2;
	add.s64 	%rd26, %rd26, 128;
	add.s64 	%rd25, %rd25, 262144;
	setp.ne.s32 	%p1, %r34, 128;
	@%p1 bra 	$L__BB1_1;
	ld.param.u64 	%rd24, [_Z11blocked_gpuPKfS0_Pf_param_2];
	cvta.to.global.u64 	%rd18, %rd24;
	cvt.s64.s32 	%rd19, %r10;
	cvt.u64.u32 	%rd20, %r13;
	add.s64 	%rd21, %rd20, %rd19;
	shl.b64 	%rd22, %rd21, 2;
	add.s64 	%rd23, %rd18, %rd22;
	st.global.f32 	[%rd23], %f103;
	ret;

}


// ===== COMPILED SASS (sm_100) =====

	.target	sm_100

	.elftype	@"ET_EXEC"


//--------------------- .note.nv.tkinfo           --------------------------
	.section	.note.nv.tkinfo,"",@"SHT_NOTE"
	.sectionflags	@"SHF_NOTE_NV_TKINFO"
	.tkinfo
        /*0018*/ 	.word	0x00000002
        /*0030*/ 	.string	""
        /*0030*/ 	.string	"ptxas"
        /*0030*/ 	.string	"Cuda compilation tools, release 13.0, V13.0.88"
        /*0030*/ 	.string	"Build cuda_13.0.r13.0/compiler.36424714_0"
        /*0030*/ 	.string	"-arch sm_100 -m 64 "



//--------------------- .note.nv.cuinfo           --------------------------
	.section	.note.nv.cuinfo,"",@"SHT_NOTE"
	.sectionflags	@"SHF_NOTE_NV_CUINFO"
        /*0018*/ 	.short	0x0002
        /*001a*/ 	.short	0x0064
        /*001c*/ 	.short	0x0082
	.zero		2


//--------------------- .nv.info                  --------------------------
	.section	.nv.info,"",@"SHT_CUDA_INFO"
	.align	4


	//----- nvinfo : EIATTR_REGCOUNT
	.align		4
        /*0000*/ 	.byte	0x04, 0x2f
        /*0002*/ 	.short	(.L_1 - .L_0)
	.align		4
.L_0:
        /*0004*/ 	.word	index@(_Z14nonblocked_gpuPKfS0_Pf)
        /*0008*/ 	.word	0x00000020


	//----- nvinfo : EIATTR_FRAME_SIZE
	.align		4
.L_1:
        /*000c*/ 	.byte	0x04, 0x11
        /*000e*/ 	.short	(.L_3 - .L_2)
	.align		4
.L_2:
        /*0010*/ 	.word	index@(_Z14nonblocked_gpuPKfS0_Pf)
        /*0014*/ 	.word	0x00000000


	//----- nvinfo : EIATTR_REGCOUNT
	.align		4
.L_3:
        /*0018*/ 	.byte	0x04, 0x2f
        /*001a*/ 	.short	(.L_5 - .L_4)
	.align		4
.L_4:
        /*001c*/ 	.word	index@(_Z11blocked_gpuPKfS0_Pf)
        /*0020*/ 	.word	0x00000020


	//----- nvinfo : EIATTR_FRAME_SIZE
	.align		4
.L_5:
        /*0024*/ 	.byte	0x04, 0x11
        /*0026*/ 	.short	(.L_7 - .L_6)
	.align		4
.L_6:
        /*0028*/ 	.word	index@(_Z11blocked_gpuPKfS0_Pf)
        /*002c*/ 	.word	0x00000000


	//----- nvinfo : EIATTR_MIN_STACK_SIZE
	.align		4
.L_7:
        /*0030*/ 	.byte	0x04, 0x12
        /*0032*/ 	.short	(.L_9 - .L_8)
	.align		4
.L_8:
        /*0034*/ 	.word	index@(_Z11blocked_gpuPKfS0_Pf)
        /*0038*/ 	.word	0x00000000


	//----- nvinfo : EIATTR_MIN_STACK_SIZE
	.align		4
.L_9:
        /*003c*/ 	.byte	0x04, 0x12
        /*003e*/ 	.short	(.L_11 - .L_10)
	.align		4
.L_10:
        /*0040*/ 	.word	index@(_Z14nonblocked_gpuPKfS0_Pf)
        /*0044*/ 	.word	0x00000000
.L_11:


//--------------------- .nv.compat                --------------------------
	.section	.nv.compat,"",@"SHT_CUDA_COMPAT_INFO"
	.align	4
        /*0000*/ 	.byte	0x02, 0x09, 0x00, 0x00, 0x02, 0x02, 0x01, 0x00, 0x02, 0x05, 0x05, 0x00, 0x03, 0x07, 0x01, 0x01
        /*0010*/ 	.byte	0x02, 0x03, 0x00, 0x00, 0x02, 0x06, 0x01, 0x00, 0x04, 0x0b, 0x08, 0x00, 0x09, 0x00, 0x00, 0x00
        /*0020*/ 	.byte	0x00, 0x00, 0x00, 0x00


//--------------------- .nv.info._Z11blocked_gpuPKfS0_Pf --------------------------
	.section	.nv.info._Z11blocked_gpuPKfS0_Pf,"",@"SHT_CUDA_INFO"
	.sectionflags	@""
	.align	4


	//----- nvinfo : EIATTR_CUDA_API_VERSION
	.align		4
        /*0000*/ 	.byte	0x04, 0x37
        /*0002*/ 	.short	(.L_13 - .L_12)
.L_12:
        /*0004*/ 	.word	0x00000082


	//----- nvinfo : EIATTR_KPARAM_INFO
	.align		4
.L_13:
        /*0008*/ 	.byte	0x04, 0x17
        /*000a*/ 	.short	(.L_15 - .L_14)
.L_14:
        /*000c*/ 	.word	0x00000000
        /*0010*/ 	.short	0x0002
        /*0012*/ 	.short	0x0010
        /*0014*/ 	.byte	0x00, 0xf5, 0x21, 0x00


	//----- nvinfo : EIATTR_KPARAM_INFO
	.align		4
.L_15:
        /*0018*/ 	.byte	0x04, 0x17
        /*001a*/ 	.short	(.L_17 - .L_16)
.L_16:
        /*001c*/ 	.word	0x00000000
        /*0020*/ 	.short	0x0001
        /*0022*/ 	.short	0x0008
        /*0024*/ 	.byte	0x00, 0xf5, 0x21, 0x00


	//----- nvinfo : EIATTR_KPARAM_INFO
	.align		4
.L_17:
        /*0028*/ 	.byte	0x04, 0x17
        /*002a*/ 	.short	(.L_19 - .L_18)
.L_18:
        /*002c*/ 	.word	0x00000000
        /*0030*/ 	.short	0x0000
        /*0032*/ 	.short	0x0000
        /*0034*/ 	.byte	0x00, 0xf5, 0x21, 0x00


	//----- nvinfo : EIATTR_SPARSE_MMA_MASK
	.align		4
.L_19:
        /*0038*/ 	.byte	0x03, 0x50
        /*003a*/ 	.short	0x0000


	//----- nvinfo : EIATTR_MAXREG_COUNT
	.align		4
        /*003c*/ 	.byte	0x03, 0x1b
        /*003e*/ 	.short	0x00ff


	//----- nvinfo : EIATTR_NUM_BARRIERS
	.align		4
        /*0040*/ 	.byte	0x02, 0x4c
        /*0042*/ 	.byte	0x01
	.zero		1


	//----- nvinfo : EIATTR_MERCURY_ISA_VERSION
	.align		4
        /*0044*/ 	.byte	0x03, 0x5f
        /*0046*/ 	.short	0x0101


	//----- nvinfo : EIATTR_VRC_CTA_INIT_COUNT
	.align		4
        /*0048*/ 	.byte	0x02, 0x4a
	.zero		1
	.zero		1


	//----- nvinfo : EIATTR_EXIT_INSTR_OFFSETS
	.align		4
        /*004c*/ 	.byte	0x04, 0x1c
        /*004e*/ 	.short	(.L_21 - .L_20)


	//   ....[0]....
.L_20:
        /*0050*/ 	.word	0x00000800


	//----- nvinfo : EIATTR_CBANK_PARAM_SIZE
	.align		4
.L_21:
        /*0054*/ 	.byte	0x03, 0x19
        /*0056*/ 	.short	0x0018


	//----- nvinfo : EIATTR_PARAM_CBANK
	.align		4
        /*0058*/ 	.byte	0x04, 0x0a
        /*005a*/ 	.short	(.L_23 - .L_22)
	.align		4
.L_22:
        /*005c*/ 	.word	index@(.nv.constant0._Z11blocked_gpuPKfS0_Pf)
        /*0060*/ 	.short	0x0380
        /*0062*/ 	.short	0x0018


	//----- nvinfo : EIATTR_SW_WAR
	.align		4
.L_23:
        /*0064*/ 	.byte	0x04, 0x36
        /*0066*/ 	.short	(.L_25 - .L_24)
.L_24:
        /*0068*/ 	.word	0x00000008
.L_25:


//--------------------- .nv.info._Z14nonblocked_gpuPKfS0_Pf --------------------------
	.section	.nv.info._Z14nonblocked_gpuPKfS0_Pf,"",@"SHT_CUDA_INFO"
	.sectionflags	@""
	.align	4


	//----- nvinfo : EIATTR_CUDA_API_VERSION
	.align		4
        /*0000*/ 	.byte	0x04, 0x37
        /*0002*/ 	.short	(.L_27 - .L_26)
.L_26:
        /*0004*/ 	.word	0x00000082


	//----- nvinfo : EIATTR_KPARAM_INFO
	.align		4
.L_27:
        /*0008*/ 	.byte	0x04, 0x17
        /*000a*/ 	.short	(.L_29 - .L_28)
.L_28:
        /*000c*/ 	.word	0x00000000
        /*0010*/ 	.short	0x0002
        /*0012*/ 	.short	0x0010
        /*0014*/ 	.byte	0x00, 0xf5, 0x21, 0x00


	//----- nvinfo : EIATTR_KPARAM_INFO
	.align		4
.L_29:
        /*0018*/ 	.byte	0x04, 0x17
        /*001a*/ 	.short	(.L_31 - .L_30)
.L_30:
        /*001c*/ 	.word	0x00000000
        /*0020*/ 	.short	0x0001
        /*0022*/ 	.short	0x0008
        /*0024*/ 	.byte	0x00, 0xf5, 0x21, 0x00


	//----- nvinfo : EIATTR_KPARAM_INFO
	.align		4
.L_31:
        /*0028*/ 	.byte	0x04, 0x17
        /*002a*/ 	.short	(.L_33 - .L_32)
.L_32:
        /*002c*/ 	.word	0x00000000
        /*0030*/ 	.short	0x0000
        /*0032*/ 	.short	0x0000
        /*0034*/ 	.byte	0x00, 0xf5, 0x21, 0x00


	//----- nvinfo : EIATTR_SPARSE_MMA_MASK
	.align		4
.L_33:
        /*0038*/ 	.byte	0x03, 0x50
        /*003a*/ 	.short	0x0000


	//----- nvinfo : EIATTR_MAXREG_COUNT
	.align		4
        /*003c*/ 	.byte	0x03, 0x1b
        /*003e*/ 	.short	0x00ff


	//----- nvinfo : EIATTR_MERCURY_ISA_VERSION
	.align		4
        /*0040*/ 	.byte	0x03, 0x5f
        /*0042*/ 	.short	0x0101


	//----- nvinfo : EIATTR_VRC_CTA_INIT_COUNT
	.align		4
        /*0044*/ 	.byte	0x02, 0x4a
	.zero		1
	.zero		1


	//----- nvinfo : EIATTR_EXIT_INSTR_OFFSETS
	.align		4
        /*0048*/ 	.byte	0x04, 0x1c
        /*004a*/ 	.short	(.L_35 - .L_34)


	//   ....[0]....
.L_34:
        /*004c*/ 	.word	0x00000e40


	//----- nvinfo : EIATTR_CBANK_PARAM_SIZE
	.align		4
.L_35:
        /*0050*/ 	.byte	0x03, 0x19
        /*0052*/ 	.short	0x0018


	//----- nvinfo : EIATTR_PARAM_CBANK
	.align		4
        /*0054*/ 	.byte	0x04, 0x0a
        /*0056*/ 	.short	(.L_37 - .L_36)
	.align		4
.L_36:
        /*0058*/ 	.word	index@(.nv.constant0._Z14nonblocked_gpuPKfS0_Pf)
        /*005c*/ 	.short	0x0380
        /*005e*/ 	.short	0x0018


	//----- nvinfo : EIATTR_SW_WAR
	.align		4
.L_37:
        /*0060*/ 	.byte	0x04, 0x36
        /*0062*/ 	.short	(.L_39 - .L_38)
.L_38:
        /*0064*/ 	.word	0x00000008
.L_39:


//--------------------- .nv.callgraph             --------------------------
	.section	.nv.callgraph,"",@"SHT_CUDA_CALLGRAPH"
	.align	4
	.sectionentsize	8
	.align		4
        /*0000*/ 	.word	0x00000000
	.align		4
        /*0004*/ 	.word	0xffffffff
	.align		4
        /*0008*/ 	.word	0x00000000
	.align		4
        /*000c*/ 	.word	0xfffffffe
	.align		4
        /*0010*/ 	.word	0x00000000
	.align		4
        /*0014*/ 	.word	0xfffffffd
	.align		4
        /*0018*/ 	.word	0x00000000
	.align		4
        /*001c*/ 	.word	0xfffffffc


//--------------------- .text._Z11blocked_gpuPKfS0_Pf --------------------------
	.section	.text._Z11blocked_gpuPKfS0_Pf,"ax",@progbits
	.align	128
        .global         _Z11blocked_gpuPKfS0_Pf
        .type           _Z11blocked_gpuPKfS0_Pf,@function
        .size           _Z11blocked_gpuPKfS0_Pf,(.L_x_4 - _Z11blocked_gpuPKfS0_Pf)
        .other          _Z11blocked_gpuPKfS0_Pf,@"STO_CUDA_ENTRY STV_DEFAULT"
_Z11blocked_gpuPKfS0_Pf:
.text._Z11blocked_gpuPKfS0_Pf:
[----:B------:R-:W-:Y:S01]  /*0000*/  LDC R1, c[0x0][0x37c] ;  /* 0x0000df00ff017b82 */ /* 0x000fe20000000800 */
[----:B------:R-:W0:Y:S07]  /*0010*/  S2R R11, SR_TID.X ;  /* 0x00000000000b7919 */ /* 0x000e2e0000002100 */
[----:B------:R-:W1:Y:S01]  /*0020*/  S2UR UR6, SR_CgaCtaId ;  /* 0x00000000000679c3 */ /* 0x000e620000008800 */
[----:B------:R-:W2:Y:S01]  /*0030*/  LDCU.64 UR10, c[0x0][0x388] ;  /* 0x00007100ff0a77ac */ /* 0x000ea20008000a00 */
[----:B------:R-:W-:Y:S01]  /*0040*/  HFMA2 R15, -RZ, RZ, 0, 0 ;  /* 0x00000000ff0f7431 */ /* 0x000fe200000001ff */
[----:B------:R-:W0:Y:S01]  /*0050*/  S2R R18, SR_CTAID.X ;  /* 0x0000000000127919 */ /* 0x000e220000002500 */
[----:B------:R-:W-:Y:S01]  /*0060*/  UMOV UR4, 0x400 ;  /* 0x0000040000047882 */ /* 0x000fe20000000000 */
[----:B------:R-:W3:Y:S01]  /*0070*/  LDCU.64 UR8, c[0x0][0x358] ;  /* 0x00006b00ff0877ac */ /* 0x000ee20008000a00 */
[----:B------:R-:W4:Y:S02]  /*0080*/  S2R R0, SR_CTAID.Y ;  /* 0x0000000000007919 */ /* 0x000f240000002600 */
[----:B------:R-:W5:Y:S01]  /*0090*/  LDC.64 R6, c[0x0][0x380] ;  /* 0x0000e000ff067b82 */ /* 0x000f620000000a00 */
[----:B------:R-:W-:Y:S01]  /*00a0*/  UIADD3 UR5, UPT, UPT, UR4, 0x400, URZ ;  /* 0x0000040004057890 */ /* 0x000fe2000fffe0ff */
[----:B------:R-:W4:Y:S01]  /*00b0*/  S2R R9, SR_TID.Y ;  /* 0x0000000000097919 */ /* 0x000f220000002200 */
[----:B-1----:R-:W-:-:S02]  /*00c0*/  ULEA UR4, UR6, UR4, 0x18 ;  /* 0x0000000406047291 */ /* 0x002fc4000f8ec0ff */
[----:B------:R-:W-:Y:S01]  /*00d0*/  ULEA UR5, UR6, UR5, 0x18 ;  /* 0x0000000506057291 */ /* 0x000fe2000f8ec0ff */
[----:B0-----:R-:W-:-:S05]  /*00e0*/  LEA R18, R18, R11, 0x4 ;  /* 0x0000000b12127211 */ /* 0x001fca00078e20ff */
[----:B------:R-:W-:Y:S01]  /*00f0*/  IMAD.WIDE R2, R18, 0x4, RZ ;  /* 0x0000000412027825 */ /* 0x000fe200078e02ff */
[----:B----4-:R-:W-:-:S03]  /*0100*/  LEA R0, R0, R9, 0x4 ;  /* 0x0000000900007211 */ /* 0x010fc600078e20ff */
[C---:B------:R-:W-:Y:S01]  /*0110*/  IMAD.WIDE.U32 R4, R9.reuse, 0x2000, R2 ;  /* 0x0000200009047825 */ /* 0x040fe200078e0002 */
[----:B------:R-:W-:Y:S02]  /*0120*/  SHF.L.U32 R17, R0, 0xb, RZ ;  /* 0x0000000b00117819 */ /* 0x000fe400000006ff */
[----:B------:R-:W-:Y:S01]  /*0130*/  LEA R0, R9, UR4, 0x6 ;  /* 0x0000000409007c11 */ /* 0x000fe2000f8e30ff */
[----:B------:R-:W-:Y:S01]  /*0140*/  UMOV UR4, URZ ;  /* 0x000000ff00047c82 */ /* 0x000fe20008000000 */
[C---:B------:R-:W-:Y:S02]  /*0150*/  LOP3.LUT R3, R11.reuse, R17, RZ, 0xfc, !PT ;  /* 0x000000110b037212 */ /* 0x040fe400078efcff */
[----:B--2---:R-:W-:Y:S02]  /*0160*/  IADD3 R20, P1, PT, R4, UR10, RZ ;  /* 0x0000000a04147c10 */ /* 0x004fe4000ff3e0ff */
[----:B------:R-:W-:Y:S01]  /*0170*/  LEA R16, R11, R0, 0x2 ;  /* 0x000000000b107211 */ /* 0x000fe200078e10ff */
[----:B-----5:R-:W-:Y:S01]  /*0180*/  IMAD.WIDE.U32 R2, R3, 0x4, R6 ;  /* 0x0000000403027825 */ /* 0x020fe200078e0006 */
[----:B------:R-:W-:-:S02]  /*0190*/  IADD3 R20, P2, PT, R20, 0x20000, RZ ;  /* 0x0002000014147810 */ /* 0x000fc40007f5e0ff */
[----:B------:R-:W-:Y:S02]  /*01a0*/  IADD3 R22, P0, PT, R2, 0x40, RZ ;  /* 0x0000004002167810 */ /* 0x000fe40007f1e0ff */
[----:B------:R-:W-:Y:S02]  /*01b0*/  LEA R2, R11, UR5, 0x2 ;  /* 0x000000050b027c11 */ /* 0x000fe4000f8e10ff */
[----:B------:R-:W-:Y:S02]  /*01c0*/  IADD3.X R23, PT, PT, RZ, R3, RZ, P0, !PT ;  /* 0x00000003ff177210 */ /* 0x000fe400007fe4ff */
[----:B------:R-:W-:Y:S02]  /*01d0*/  IADD3.X R21, PT, PT, RZ, UR11, R5, P2, P1 ;  /* 0x0000000bff157c10 */ /* 0x000fe400097e2405 */
[----:B---3--:R-:W-:-:S07]  /*01e0*/  LEA R3, R9, R2, 0x6 ;  /* 0x0000000209037211 */ /* 0x008fce00078e30ff */
.L_x_0:
[----:B------:R-:W2:Y:S04]  /*01f0*/  LDG.E R19, desc[UR8][R22.64+-0x40] ;  /* 0xffffc00816137981 */ /* 0x000ea8000c1e1900 */
[----:B------:R-:W3:Y:S04]  /*0200*/  LDG.E R24, desc[UR8][R20.64+-0x20000] ;  /* 0xfe00000814187981 */ /* 0x000ee8000c1e1900 */
[----:B--2---:R-:W-:Y:S04]  /*0210*/  STS [R16], R19 ;  /* 0x0000001310007388 */ /* 0x004fe80000000800 */
[----:B---3--:R-:W-:Y:S01]  /*0220*/  STS [R3], R24 ;  /* 0x0000001803007388 */ /* 0x008fe20000000800 */
[----:B------:R-:W-:Y:S06]  /*0230*/  BAR.SYNC.DEFER_BLOCKING 0x0 ;  /* 0x0000000000007b1d */ /* 0x000fec0000010000 */
[----:B------:R-:W-:Y:S04]  /*0240*/  LDS R12, [R2] ;  /* 0x00000000020c7984 */ /* 0x000fe80000000800 */
[----:B------:R-:W0:Y:S04]  /*0250*/  LDS.128 R8, [R0] ;  /* 0x0000000000087984 */ /* 0x000e280000000c00 */
[----:B------:R-:W1:Y:S04]  /*0260*/  LDS R25, [R2+0x40] ;  /* 0x0000400002197984 */ /* 0x000e680000000800 */
[----:B------:R-:W2:Y:S04]  /*0270*/  LDS R26, [R2+0x80] ;  /* 0x00008000021a7984 */ /* 0x000ea80000000800 */
[----:B------:R-:W3:Y:S04]  /*0280*/  LDS R14, [R2+0xc0] ;  /* 0x0000c000020e7984 */ /* 0x000ee80000000800 */
[----:B------:R-:W-:Y:S04]  /*0290*/  LDS R13, [R2+0x100] ;  /* 0x00010000020d7984 */ /* 0x000fe80000000800 */
[----:B------:R-:W4:Y:S04]  /*02a0*/  LDS.128 R4, [R0+0x10] ;  /* 0x0000100000047984 */ /* 0x000f280000000c00 */
[----:B------:R-:W-:Y:S01]  /*02b0*/  LDS R24, [R2+0x1c0] ;  /* 0x0001c00002187984 */ /* 0x000fe20000000800 */
[----:B0-----:R-:W-:-:S03]  /*02c0*/  FFMA R8, R8, R12, R15 ;  /* 0x0000000c08087223 */ /* 0x001fc6000000000f */
[----:B------:R-:W0:Y:S01]  /*02d0*/  LDS R12, [R2+0x140] ;  /* 0x00014000020c7984 */ /* 0x000e220000000800 */
[----:B-1----:R-:W-:-:S03]  /*02e0*/  FFMA R9, R25, R9, R8 ;  /* 0x0000000919097223 */ /* 0x002fc60000000008 */
[----:B------:R-:W1:Y:S01]  /*02f0*/  LDS R15, [R2+0x180] ;  /* 0x00018000020f7984 */ /* 0x000e620000000800 */
[----:B--2---:R-:W-:-:S03]  /*0300*/  FFMA R9, R26, R10, R9 ;  /* 0x0000000a1a097223 */ /* 0x004fc60000000009 */
[----:B------:R-:W-:Y:S01]  /*0310*/  LDS R25, [R2+0x200] ;  /* 0x0002000002197984 */ /* 0x000fe20000000800 */
[----:B---3--:R-:W-:-:S03]  /*0320*/  FFMA R19, R14, R11, R9 ;  /* 0x0000000b0e137223 */ /* 0x008fc60000000009 */
[----:B------:R-:W2:Y:S04]  /*0330*/  LDS.128 R8, [R0+0x20] ;  /* 0x0000200000087984 */ /* 0x000ea80000000c00 */
[----:B------:R-:W3:Y:S01]  /*0340*/  LDS R14, [R2+0x240] ;  /* 0x00024000020e7984 */ /* 0x000ee20000000800 */
[----:B----4-:R-:W-:-:S03]  /*0350*/  FFMA R13, R4, R13, R19 ;  /* 0x0000000d040d7223 */ /* 0x010fc60000000013 */
[----:B------:R-:W4:Y:S04]  /*0360*/  LDS R4, [R2+0x280] ;  /* 0x0002800002047984 */ /* 0x000f280000000800 */
[----:B------:R-:W-:Y:S01]  /*0370*/  LDS R26, [R2+0x3c0] ;  /* 0x0003c000021a7984 */ /* 0x000fe20000000800 */
[----:B0-----:R-:W-:-:S04]  /*0380*/  FFMA R12, R12, R5, R13 ;  /* 0x000000050c0c7223 */ /* 0x001fc8000000000d */
[----:B-1----:R-:W-:-:S04]  /*0390*/  FFMA R15, R15, R6, R12 ;  /* 0x000000060f0f7223 */ /* 0x002fc8000000000c */
[----:B------:R-:W-:Y:S02]  /*03a0*/  FFMA R7, R24, R7, R15 ;  /* 0x0000000718077223 */ /* 0x000fe4000000000f */
[----:B------:R-:W-:Y:S02]  /*03b0*/  LDS R24, [R2+0x340] ;  /* 0x0003400002187984 */ /* 0x000fe40000000800 */
[----:B--2---:R-:W-:Y:S02]  /*03c0*/  FFMA R7, R8, R25, R7 ;  /* 0x0000001908077223 */ /* 0x004fe40000000007 */
[----:B------:R-:W0:Y:S02]  /*03d0*/  LDS R8, [R2+0x2c0] ;  /* 0x0002c00002087984 */ /* 0x000e240000000800 */
[----:B---3--:R-:W-:Y:S02]  /*03e0*/  FFMA R7, R14, R9, R7 ;  /* 0x000000090e077223 */ /* 0x008fe40000000007 */
[----:B------:R-:W-:Y:S04]  /*03f0*/  LDS R25, [R2+0x300] ;  /* 0x0003000002197984 */ /* 0x000fe80000000800 */
[----:B------:R-:W-:Y:S04]  /*0400*/  LDS R9, [R2+0x380] ;  /* 0x0003800002097984 */ /* 0x000fe80000000800 */
[----:B------:R-:W1:Y:S01]  /*0410*/  LDS.128 R12, [R0+0x30] ;  /* 0x00003000000c7984 */ /* 0x000e620000000c00 */
[----:B------:R-:W-:Y:S06]  /*0420*/  BAR.SYNC.DEFER_BLOCKING 0x0 ;  /* 0x0000000000007b1d */ /* 0x000fec0000010000 */
[----:B------:R2:W3:Y:S04]  /*0430*/  LDG.E R5, desc[UR8][R22.64] ;  /* 0x0000000816057981 */ /* 0x0004e8000c1e1900 */
[----:B------:R5:W3:Y:S01]  /*0440*/  LDG.E R6, desc[UR8][R20.64] ;  /* 0x0000000814067981 */ /* 0x000ae2000c1e1900 */
[----:B----4-:R-:W-:Y:S01]  /*0450*/  FFMA R27, R4, R10, R7 ;  /* 0x0000000a041b7223 */ /* 0x010fe20000000007 */
[----:B------:R-:W-:-:S03]  /*0460*/  UIADD3 UR4, UPT, UPT, UR4, 0x2, URZ ;  /* 0x0000000204047890 */ /* 0x000fc6000fffe0ff */
[----:B0-----:R-:W-:Y:S01]  /*0470*/  FFMA R11, R8, R11, R27 ;  /* 0x0000000b080b7223 */ /* 0x001fe2000000001b */
[----:B------:R-:W-:Y:S01]  /*0480*/  UISETP.NE.AND UP0, UPT, UR4, 0x80, UPT ;  /* 0x000000800400788c */ /* 0x000fe2000bf05270 */
[----:B--2---:R-:W-:Y:S02]  /*0490*/  IADD3 R22, P0, PT, R22, 0x80, RZ ;  /* 0x0000008016167810 */ /* 0x004fe40007f1e0ff */
[----:B-1----:R-:W-:Y:S01]  /*04a0*/  FFMA R11, R12, R25, R11 ;  /* 0x000000190c0b7223 */ /* 0x002fe2000000000b */
[----:B-----5:R-:W-:Y:S02]  /*04b0*/  IADD3 R20, P1, PT, R20, 0x40000, RZ ;  /* 0x0004000014147810 */ /* 0x020fe40007f3e0ff */
[----:B------:R-:W-:Y:S01]  /*04c0*/  IADD3.X R23, PT, PT, RZ, R23, RZ, P0, !PT ;  /* 0x00000017ff177210 */ /* 0x000fe200007fe4ff */
[----:B------:R-:W-:Y:S01]  /*04d0*/  FFMA R24, R24, R13, R11 ;  /* 0x0000000d18187223 */ /* 0x000fe2000000000b */
[----:B------:R-:W-:-:S03]  /*04e0*/  IADD3.X R21, PT, PT, RZ, R21, RZ, P1, !PT ;  /* 0x00000015ff157210 */ /* 0x000fc60000ffe4ff */
[----:B------:R-:W-:-:S04]  /*04f0*/  FFMA R9, R9, R14, R24 ;  /* 0x0000000e09097223 */ /* 0x000fc80000000018 */
[----:B------:R-:W-:Y:S01]  /*0500*/  FFMA R15, R26, R15, R9 ;  /* 0x0000000f1a0f7223 */ /* 0x000fe20000000009 */
[----:B---3--:R-:W-:Y:S04]  /*0510*/  STS [R16], R5 ;  /* 0x0000000510007388 */ /* 0x008fe80000000800 */
[----:B------:R-:W-:Y:S01]  /*0520*/  STS [R3], R6 ;  /* 0x0000000603007388 */ /* 0x000fe20000000800 */
        /* <DEDUP_REMOVED lines=8> */
[----:B------:R-:W5:Y:S04]  /*05b0*/  LDS R26, [R2+0x140] ;  /* 0x00014000021a7984 */ /* 0x000f680000000800 */
[----:B------:R-:W5:Y:S01]  /*05c0*/  LDS R27, [R2+0x180] ;  /* 0x00018000021b7984 */ /* 0x000f620000000800 */
[----:B0-----:R-:W-:-:S03]  /*05d0*/  FFMA R15, R4, R19, R15 ;  /* 0x00000013040f7223 */ /* 0x001fc6000000000f */
[----:B------:R-:W0:Y:S01]  /*05e0*/  LDS R4, [R2+0x1c0] ;  /* 0x0001c00002047984 */ /* 0x000e220000000800 */
[----:B-1----:R-:W-:-:S03]  /*05f0*/  FFMA R28, R28, R5, R15 ;  /* 0x000000051c1c7223 */ /* 0x002fc6000000000f */
[----:B------:R-:W-:Y:S01]  /*0600*/  LDS R19, [R2+0x200] ;  /* 0x0002000002137984 */ /* 0x000fe20000000800 */
[----:B--2---:R-:W-:-:S03]  /*0610*/  FFMA R29, R29, R6, R28 ;  /* 0x000000061d1d7223 */ /* 0x004fc6000000001c */
[----:B------:R-:W1:Y:S01]  /*0620*/  LDS.128 R12, [R0+0x20] ;  /* 0x00002000000c7984 */ /* 0x000e620000000c00 */
[----:B---3--:R-:W-:-:S03]  /*0630*/  FFMA R7, R24, R7, R29 ;  /* 0x0000000718077223 */ /* 0x008fc6000000001d */
[----:B------:R-:W-:Y:S01]  /*0640*/  LDS R24, [R2+0x340] ;  /* 0x0003400002187984 */ /* 0x000fe20000000800 */
[----:B----4-:R-:W-:-:S03]  /*0650*/  FFMA R7, R8, R25, R7 ;  /* 0x0000001908077223 */ /* 0x010fc60000000007 */
[----:B------:R-:W2:Y:S01]  /*0660*/  LDS R8, [R2+0x240] ;  /* 0x0002400002087984 */ /* 0x000ea20000000800 */
[----:B-----5:R-:W-:-:S03]  /*0670*/  FFMA R26, R26, R9, R7 ;  /* 0x000000091a1a7223 */ /* 0x020fc60000000007 */
[----:B------:R-:W3:Y:S01]  /*0680*/  LDS R9, [R2+0x280] ;  /* 0x0002800002097984 */ /* 0x000ee20000000800 */
[----:B------:R-:W-:-:S03]  /*0690*/  FFMA R27, R27, R10, R26 ;  /* 0x0000000a1b1b7223 */ /* 0x000fc6000000001a */
[----:B------:R-:W4:Y:S04]  /*06a0*/  LDS R10, [R2+0x2c0] ;  /* 0x0002c000020a7984 */ /* 0x000f280000000800 */
[----:B------:R-:W-:Y:S01]  /*06b0*/  LDS R25, [R2+0x300] ;  /* 0x0003000002197984 */ /* 0x000fe20000000800 */
[----:B0-----:R-:W-:-:S03]  /*06c0*/  FFMA R27, R4, R11, R27 ;  /* 0x0000000b041b7223 */ /* 0x001fc6000000001b */
[----:B------:R-:W0:Y:S04]  /*06d0*/  LDS.128 R4, [R0+0x30] ;  /* 0x0000300000047984 */ /* 0x000e280000000c00 */
[----:B------:R-:W5:Y:S01]  /*06e0*/  LDS R11, [R2+0x380] ;  /* 0x00038000020b7984 */ /* 0x000f620000000800 */
[----:B-1----:R-:W-:-:S03]  /*06f0*/  FFMA R19, R12, R19, R27 ;  /* 0x000000130c137223 */ /* 0x002fc6000000001b */
[----:B------:R-:W1:Y:S01]  /*0700*/  LDS R12, [R2+0x3c0] ;  /* 0x0003c000020c7984 */ /* 0x000e620000000800 */
[----:B--2---:R-:W-:-:S04]  /*0710*/  FFMA R8, R8, R13, R19 ;  /* 0x0000000d08087223 */ /* 0x004fc80000000013 */
[----:B---3--:R-:W-:-:S04]  /*0720*/  FFMA R9, R9, R14, R8 ;  /* 0x0000000e09097223 */ /* 0x008fc80000000008 */
[----:B----4-:R-:W-:-:S04]  /*0730*/  FFMA R9, R10, R15, R9 ;  /* 0x0000000f0a097223 */ /* 0x010fc80000000009 */
[----:B0-----:R-:W-:-:S04]  /*0740*/  FFMA R9, R4, R25, R9 ;  /* 0x0000001904097223 */ /* 0x001fc80000000009 */
[----:B------:R-:W-:-:S04]  /*0750*/  FFMA R24, R24, R5, R9 ;  /* 0x0000000518187223 */ /* 0x000fc80000000009 */
[----:B-----5:R-:W-:-:S04]  /*0760*/  FFMA R11, R11, R6, R24 ;  /* 0x000000060b0b7223 */ /* 0x020fc80000000018 */
[----:B-1----:R-:W-:Y:S01]  /*0770*/  FFMA R15, R12, R7, R11 ;  /* 0x000000070c0f7223 */ /* 0x002fe2000000000b */
[----:B------:R-:W-:Y:S06]  /*0780*/  BAR.SYNC.DEFER_BLOCKING 0x0 ;  /* 0x0000000000007b1d */ /* 0x000fec0000010000 */
[----:B------:R-:W-:Y:S05]  /*0790*/  BRA.U UP0, `(.L_x_0) ;  /* 0xfffffff900947547 */ /* 0x000fea000b83ffff */
[----:B------:R-:W0:Y:S01]  /*07a0*/  LDCU.64 UR4, c[0x0][0x390] ;  /* 0x00007200ff0477ac */ /* 0x000e220008000a00 */
[----:B------:R-:W-:-:S04]  /*07b0*/  IADD3 R17, P0, PT, R18, R17, RZ ;  /* 0x0000001112117210 */ /* 0x000fc80007f1e0ff */
[----:B------:R-:W-:Y:S02]  /*07c0*/  LEA.HI.X.SX32 R18, R18, RZ, 0x1, P0 ;  /* 0x000000ff12127211 */ /* 0x000fe400000f0eff */
[----:B0-----:R-:W-:-:S04]  /*07d0*/  LEA R2, P0, R17, UR4, 0x2 ;  /* 0x0000000411027c11 */ /* 0x001fc8000f8010ff */
[----:B------:R-:W-:-:S05]  /*07e0*/  LEA.HI.X R3, R17, UR5, R18, 0x2, P0 ;  /* 0x0000000511037c11 */ /* 0x000fca00080f1412 */
[----:B------:R-:W-:Y:S01]  /*07f0*/  STG.E desc[UR8][R2.64], R15 ;  /* 0x0000000f02007986 */ /* 0x000fe2000c101908 */
[----:B------:R-:W-:Y:S05]  /*0800*/  EXIT ;  /* 0x000000000000794d */ /* 0x000fea0003800000 */
.L_x_1:
[----:B------:R-:W-:-:S00]  /*0810*/  BRA `(.L_x_1) ;  /* 0xfffffffc00fc7947 */ /* 0x000fc0000383ffff */
[----:B------:R-:W-:-:S00]  /*0820*/  NOP ;  /* 0x0000000000007918 */ /* 0x000fc00000000000 */
        /* <DEDUP_REMOVED lines=13> */
.L_x_4:


//--------------------- .text._Z14nonblocked_gpuPKfS0_Pf --------------------------
	.section	.text._Z14nonblocked_gpuPKfS0_Pf,"ax",@progbits
	.align	128
        .global         _Z14nonblocked_gpuPKfS0_Pf
        .type           _Z14nonblocked_gpuPKfS0_Pf,@function
        .size           _Z14nonblocked_gpuPKfS0_Pf,(.L_x_5 - _Z14nonblocked_gpuPKfS0_Pf)
        .other          _Z14nonblocked_gpuPKfS0_Pf,@"STO_CUDA_ENTRY STV_DEFAULT"
_Z14nonblocked_gpuPKfS0_Pf:
.text._Z14nonblocked_gpuPKfS0_Pf:
[----:B------:R-:W-:Y:S01]  /*0000*/  LDC R1, c[0x0][0x37c] ;  /* 0x0000df00ff017b82 */ /* 0x000fe20000000800 */
[----:B------:R-:W0:Y:S07]  /*0010*/  S2R R0, SR_CTAID.Y ;  /* 0x0000000000007919 */ /* 0x000e2e0000002600 */
[----:B------:R-:W1:Y:S01]  /*0020*/  LDC.64 R2, c[0x0][0x380] ;  /* 0x0000e000ff027b82 */ /* 0x000e620000000a00 */
[----:B------:R-:W0:Y:S01]  /*0030*/  LDCU UR4, c[0x0][0x364] ;  /* 0x00006c80ff0477ac */ /* 0x000e220008000800 */
[----:B------:R-:W-:Y:S01]  /*0040*/  HFMA2 R12, -RZ, RZ, 0, 0 ;  /* 0x00000000ff0c7431 */ /* 0x000fe200000001ff */
[----:B------:R-:W0:Y:S01]  /*0050*/  S2R R7, SR_TID.Y ;  /* 0x0000000000077919 */ /* 0x000e220000002200 */
[----:B------:R-:W2:Y:S01]  /*0060*/  LDCU UR5, c[0x0][0x360] ;  /* 0x00006c00ff0577ac */ /* 0x000ea20008000800 */
[----:B------:R-:W2:Y:S03]  /*0070*/  S2R R6, SR_CTAID.X ;  /* 0x0000000000067919 */ /* 0x000ea60000002500 */
[----:B------:R-:W3:Y:S01]  /*0080*/  LDC.64 R4, c[0x0][0x388] ;  /* 0x0000e200ff047b82 */ /* 0x000ee20000000a00 */
[----:B------:R-:W4:Y:S01]  /*0090*/  LDCU.64 UR6, c[0x0][0x358] ;  /* 0x00006b00ff0677ac */ /* 0x000f220008000a00 */
[----:B------:R-:W2:Y:S01]  /*00a0*/  S2R R9, SR_TID.X ;  /* 0x0000000000097919 */ /* 0x000ea20000002100 */
[----:B0-----:R-:W-:Y:S01]  /*00b0*/  IMAD R0, R0, UR4, R7 ;  /* 0x0000000400007c24 */ /* 0x001fe2000f8e0207 */
[----:B------:R-:W-:-:S03]  /*00c0*/  UMOV UR4, URZ ;  /* 0x000000ff00047c82 */ /* 0x000fc60008000000 */
[----:B-1----:R-:W-:-:S04]  /*00d0*/  IMAD.WIDE.U32 R2, R0, 0x2000, R2 ;  /* 0x0000200000027825 */ /* 0x002fc800078e0002 */
[----:B--2---:R-:W-:Y:S01]  /*00e0*/  IMAD R7, R6, UR5, R9 ;  /* 0x0000000506077c24 */ /* 0x004fe2000f8e0209 */
[----:B------:R-:W-:-:S03]  /*00f0*/  IADD3 R8, P0, PT, R2, 0x10, RZ ;  /* 0x0000001002087810 */ /* 0x000fc60007f1e0ff */
[----:B---3--:R-:W-:Y:S01]  /*0100*/  IMAD.WIDE R4, R7, 0x4, R4 ;  /* 0x0000000407047825 */ /* 0x008fe200078e0204 */
[----:B------:R-:W-:Y:S02]  /*0110*/  IADD3.X R11, PT, PT, RZ, R3, RZ, P0, !PT ;  /* 0x00000003ff0b7210 */ /* 0x000fe400007fe4ff */
[----:B------:R-:W-:Y:S02]  /*0120*/  SHF.R.S32.HI R9, RZ, 0x1f, R7 ;  /* 0x0000001fff097819 */ /* 0x000fe40000011407 */
[----:B------:R-:W-:-:S04]  /*0130*/  IADD3 R2, P1, PT, R4, 0x8000, RZ ;  /* 0x0000800004027810 */ /* 0x000fc80007f3e0ff */
[----:B----4-:R-:W-:-:S09]  /*0140*/  IADD3.X R3, PT, PT, RZ, R5, RZ, P1, !PT ;  /* 0x00000005ff037210 */ /* 0x010fd20000ffe4ff */
.L_x_2:
[----:B------:R-:W-:Y:S01]  /*0150*/  MOV R4, R8 ;  /* 0x0000000800047202 */ /* 0x000fe20000000f00 */
[----:B------:R-:W2:Y:S01]  /*0160*/  LDG.E R22, desc[UR6][R2.64+-0x8000] ;  /* 0xff80000602167981 */ /* 0x000ea2000c1e1900 */
[----:B------:R-:W-:-:S03]  /*0170*/  MOV R5, R11 ;  /* 0x0000000b00057202 */ /* 0x000fc60000000f00 */
[----:B------:R-:W3:Y:S04]  /*0180*/  LDG.E R24, desc[UR6][R2.64+-0x6000] ;  /* 0xffa0000602187981 */ /* 0x000ee8000c1e1900 */
[----:B------:R-:W2:Y:S04]  /*0190*/  LDG.E R17, desc[UR6][R4.64+-0x10] ;  /* 0xfffff00604117981 */ /* 0x000ea8000c1e1900 */
[----:B------:R-:W3:Y:S04]  /*01a0*/  LDG.E R27, desc[UR6][R4.64+-0xc] ;  /* 0xfffff406041b7981 */ /* 0x000ee8000c1e1900 */
[----:B------:R-:W4:Y:S04]  /*01b0*/  LDG.E R20, desc[UR6][R4.64+-0x8] ;  /* 0xfffff80604147981 */ /* 0x000f28000c1e1900 */
[----:B------:R-:W4:Y:S04]  /*01c0*/  LDG.E R25, desc[UR6][R2.64+-0x4000] ;  /* 0xffc0000602197981 */ /* 0x000f28000c1e1900 */
[----:B------:R-:W5:Y:S04]  /*01d0*/  LDG.E R18, desc[UR6][R4.64+-0x4] ;  /* 0xfffffc0604127981 */ /* 0x000f68000c1e1900 */
        /* <DEDUP_REMOVED lines=10> */
[----:B------:R-:W5:Y:S01]  /*0280*/  LDG.E R11, desc[UR6][R2.64+0x8000] ;  /* 0x00800006020b7981 */ /* 0x000f62000c1e1900 */
[----:B--2---:R-:W-:-:S03]  /*0290*/  FFMA R22, R17, R22, R12 ;  /* 0x0000001611167223 */ /* 0x004fc6000000000c */
[----:B------:R-:W2:Y:S04]  /*02a0*/  LDG.E R12, desc[UR6][R4.64+0x14] ;  /* 0x00001406040c7981 */ /* 0x000ea8000c1e1900 */
[----:B------:R-:W2:Y:S01]  /*02b0*/  LDG.E R17, desc[UR6][R2.64+0xa000] ;  /* 0x00a0000602117981 */ /* 0x000ea2000c1e1900 */
[----:B---3--:R-:W-:-:S03]  /*02c0*/  FFMA R27, R27, R24, R22 ;  /* 0x000000181b1b7223 */ /* 0x008fc60000000016 */
[----:B------:R-:W3:Y:S01]  /*02d0*/  LDG.E R22, desc[UR6][R4.64+0x1c] ;  /* 0x00001c0604167981 */ /* 0x000ee2000c1e1900 */
[----:B----4-:R-:W-:-:S03]  /*02e0*/  FFMA R27, R20, R25, R27 ;  /* 0x00000019141b7223 */ /* 0x010fc6000000001b */
[----:B------:R-:W4:Y:S04]  /*02f0*/  LDG.E R20, desc[UR6][R4.64+0x18] ;  /* 0x0000180604147981 */ /* 0x000f28000c1e1900 */
[----:B------:R-:W4:Y:S01]  /*0300*/  LDG.E R25, desc[UR6][R2.64+0xc000] ;  /* 0x00c0000602197981 */ /* 0x000f22000c1e1900 */
[----:B-----5:R-:W-:-:S03]  /*0310*/  FFMA R23, R18, R23, R27 ;  /* 0x0000001712177223 */ /* 0x020fc6000000001b */
[----:B------:R-:W3:Y:S04]  /*0320*/  LDG.E R27, desc[UR6][R2.64+0xe000] ;  /* 0x00e00006021b7981 */ /* 0x000ee8000c1e1900 */
[----:B------:R-:W5:Y:S01]  /*0330*/  LDG.E R18, desc[UR6][R4.64+0x20] ;  /* 0x0000200604127981 */ /* 0x000f62000c1e1900 */
[----:B------:R-:W-:-:S03]  /*0340*/  FFMA R21, R16, R21, R23 ;  /* 0x0000001510157223 */ /* 0x000fc60000000017 */
[----:B------:R-:W5:Y:S04]  /*0350*/  LDG.E R23, desc[UR6][R2.64+0x10000] ;  /* 0x0100000602177981 */ /* 0x000f68000c1e1900 */
        /* <DEDUP_REMOVED lines=12> */
[----:B------:R-:W5:Y:S04]  /*0420*/  LDG.E R6, desc[UR6][R4.64+0x34] ;  /* 0x0000340604067981 */ /* 0x000f68000c1e1900 */
[----:B------:R-:W5:Y:S01]  /*0430*/  LDG.E R11, desc[UR6][R2.64+0x1a000] ;  /* 0x01a00006020b7981 */ /* 0x000f62000c1e1900 */
[----:B--2---:R-:W-:-:S03]  /*0440*/  FFMA R29, R12, R17, R29 ;  /* 0x000000110c1d7223 */ /* 0x004fc6000000001d */
[----:B------:R-:W2:Y:S04]  /*0450*/  LDG.E R12, desc[UR6][R4.64+0x38] ;  /* 0x00003806040c7981 */ /* 0x000ea8000c1e1900 */
[----:B------:R-:W2:Y:S01]  /*0460*/  LDG.E R17, desc[UR6][R2.64+0x1c000] ;  /* 0x01c0000602117981 */ /* 0x000ea2000c1e1900 */
[----:B----4-:R-:W-:-:S03]  /*0470*/  FFMA R25, R20, R25, R29 ;  /* 0x0000001914197223 */ /* 0x010fc6000000001d */
[----:B------:R-:W4:Y:S01]  /*0480*/  LDG.E R20, desc[UR6][R4.64+0x3c] ;  /* 0x00003c0604147981 */ /* 0x000f22000c1e1900 */
[----:B---3--:R-:W-:-:S03]  /*0490*/  FFMA R27, R22, R27, R25 ;  /* 0x0000001b161b7223 */ /* 0x008fc60000000019 */
[----:B------:R-:W4:Y:S04]  /*04a0*/  LDG.E R25, desc[UR6][R2.64+0x1e000] ;  /* 0x01e0000602197981 */ /* 0x000f28000c1e1900 */
[----:B------:R-:W3:Y:S01]  /*04b0*/  LDG.E R22, desc[UR6][R4.64+0x40] ;  /* 0x0000400604167981 */ /* 0x000ee2000c1e1900 */
        /* <DEDUP_REMOVED lines=52> */
[----:B------:R-:W4:Y:S01]  /*0800*/  LDG.E R25, desc[UR6][R2.64+0x42000] ;  /* 0x0420000602197981 */ /* 0x000f22000c1e1900 */
[----:B-----5:R-:W-:-:S03]  /*0810*/  FFMA R27, R18, R23, R27 ;  /* 0x00000017121b7223 */ /* 0x020fc6000000001b */
[----:B------:R-:W3:Y:S04]  /*0820*/  LDG.E R18, desc[UR6][R4.64+0x88] ;  /* 0x0000880604127981 */ /* 0x000ee8000c1e1900 */
[----:B------:R-:W3:Y:S01]  /*0830*/  LDG.E R23, desc[UR6][R2.64+0x44000] ;  /* 0x0440000602177981 */ /* 0x000ee2000c1e1900 */
        /* <DEDUP_REMOVED lines=15> */
[----:B------:R-:W5:Y:S04]  /*0930*/  LDG.E R6, desc[UR6][R4.64+0xa0] ;  /* 0x0000a00604067981 */ /* 0x000f68000c1e1900 */
[----:B------:R-:W5:Y:S01]  /*0940*/  LDG.E R13, desc[UR6][R2.64+0x50000] ;  /* 0x05000006020d7981 */ /* 0x000f62000c1e1900 */
[----:B--2---:R-:W-:-:S03]  /*0950*/  FFMA R29, R17, R12, R24 ;  /* 0x0000000c111d7223 */ /* 0x004fc60000000018 */
[----:B------:R-:W2:Y:S04]  /*0960*/  LDG.E R17, desc[UR6][R4.64+0xa4] ;  /* 0x0000a40604117981 */ /* 0x000ea8000c1e1900 */
[----:B------:R-:W2:Y:S01]  /*0970*/  LDG.E R12, desc[UR6][R2.64+0x52000] ;  /* 0x05200006020c7981 */ /* 0x000ea2000c1e1900 */
[----:B----4-:R-:W-:-:S04]  /*0980*/  FFMA R25, R20, R25, R29 ;  /* 0x0000001914197223 */ /* 0x010fc8000000001d */
[----:B---3--:R-:W-:Y:S02]  /*0990*/  FFMA R20, R18, R23, R25 ;  /* 0x0000001712147223 */ /* 0x008fe40000000019 */
[----:B------:R-:W3:Y:S04]  /*09a0*/  LDG.E R18, desc[UR6][R4.64+0xa8] ;  /* 0x0000a80604127981 */ /* 0x000ee8000c1e1900 */
[----:B------:R-:W3:Y:S01]  /*09b0*/  LDG.E R23, desc[UR6][R2.64+0x54000] ;  /* 0x0540000602177981 */ /* 0x000ee2000c1e1900 */
[----:B-----5:R-:W-:-:S03]  /*09c0*/  FFMA R20, R21, R16, R20 ;  /* 0x0000001015147223 */ /* 0x020fc60000000014 */
[----:B------:R-:W4:Y:S04]  /*09d0*/  LDG.E R16, desc[UR6][R4.64+0xac] ;  /* 0x0000ac0604107981 */ /* 0x000f28000c1e1900 */
[----:B------:R-:W4:Y:S01]  /*09e0*/  LDG.E R21, desc[UR6][R2.64+0x56000] ;  /* 0x0560000602157981 */ /* 0x000f22000c1e1900 */
        /* <DEDUP_REMOVED lines=20> */
[----:B---3--:R-:W-:-:S04]  /*0b30*/  FFMA R23, R18, R23, R29 ;  /* 0x0000001712177223 */ /* 0x008fc8000000001d */
[----:B----4-:R-:W-:Y:S02]  /*0b40*/  FFMA R23, R16, R21, R23 ;  /* 0x0000001510177223 */ /* 0x010fe40000000017 */
        /* <DEDUP_REMOVED lines=24> */
[----:B------:R0:W2:Y:S01]  /*0cd0*/  LDG.E R17, desc[UR6][R2.64+0x76000] ;  /* 0x0760000602117981 */ /* 0x0000a2000c1e1900 */
[----:B------:R-:W-:-:S04]  /*0ce0*/  UIADD3 UR4, UPT, UPT, UR4, 0x40, URZ ;  /* 0x0000004004047890 */ /* 0x000fc8000fffe0ff */
[----:B------:R-:W-:Y:S01]  /*0cf0*/  UISETP.NE.AND UP0, UPT, UR4, 0x800, UPT ;  /* 0x000008000400788c */ /* 0x000fe2000bf05270 */
[----:B---3--:R-:W-:-:S04]  /*0d00*/  FFMA R21, R21, R16, R24 ;  /* 0x0000001015157223 */ /* 0x008fc80000000018 */
[----:B----4-:R-:W-:-:S04]  /*0d10*/  FFMA R19, R14, R19, R21 ;  /* 0x000000130e137223 */ /* 0x010fc80000000015 */
[----:B-----5:R-:W-:-:S04]  /*0d20*/  FFMA R15, R10, R15, R19 ;  /* 0x0000000f0a0f7223 */ /* 0x020fc80000000013 */
[----:B------:R-:W-:-:S04]  /*0d30*/  FFMA R11, R8, R11, R15 ;  /* 0x0000000b080b7223 */ /* 0x000fc8000000000f */
[----:B------:R-:W-:-:S04]  /*0d40*/  FFMA R11, R18, R23, R11 ;  /* 0x00000017120b7223 */ /* 0x000fc8000000000b */
[----:B------:R-:W-:Y:S01]  /*0d50*/  FFMA R11, R20, R25, R11 ;  /* 0x00000019140b7223 */ /* 0x000fe2000000000b */
[----:B------:R-:W-:Y:S02]  /*0d60*/  IADD3 R8, P0, PT, R4, 0x100, RZ ;  /* 0x0000010004087810 */ /* 0x000fe40007f1e0ff */
[----:B0-----:R-:W-:Y:S01]  /*0d70*/  IADD3 R2, P1, PT, R2, 0x80000, RZ ;  /* 0x0008000002027810 */ /* 0x001fe20007f3e0ff */
[----:B------:R-:W-:Y:S01]  /*0d80*/  FFMA R22, R22, R27, R11 ;  /* 0x0000001b16167223 */ /* 0x000fe2000000000b */
[----:B------:R-:W-:Y:S02]  /*0d90*/  IADD3.X R11, PT, PT, RZ, R5, RZ, P0, !PT ;  /* 0x00000005ff0b7210 */ /* 0x000fe400007fe4ff */
[----:B------:R-:W-:Y:S01]  /*0da0*/  IADD3.X R3, PT, PT, RZ, R3, RZ, P1, !PT ;  /* 0x00000003ff037210 */ /* 0x000fe20000ffe4ff */
[----:B------:R-:W-:-:S04]  /*0db0*/  FFMA R13, R13, R6, R22 ;  /* 0x000000060d0d7223 */ /* 0x000fc80000000016 */
[----:B--2---:R-:W-:Y:S01]  /*0dc0*/  FFMA R12, R12, R17, R13 ;  /* 0x000000110c0c7223 */ /* 0x004fe2000000000d */
[----:B------:R-:W-:Y:S06]  /*0dd0*/  BRA.U UP0, `(.L_x_2) ;  /* 0xfffffff100dc7547 */ /* 0x000fec000b83ffff */
[----:B------:R-:W0:Y:S01]  /*0de0*/  LDCU.64 UR4, c[0x0][0x390] ;  /* 0x00007200ff0477ac */ /* 0x000e220008000a00 */
[----:B------:R-:W-:-:S04]  /*0df0*/  LEA R7, P0, R0, R7, 0xb ;  /* 0x0000000700077211 */ /* 0x000fc800078058ff */
[----:B------:R-:W-:Y:S02]  /*0e00*/  LEA.HI.X R0, R0, R9, RZ, 0xb, P0 ;  /* 0x0000000900007211 */ /* 0x000fe400000f5cff */
[----:B0-----:R-:W-:-:S04]  /*0e10*/  LEA R2, P0, R7, UR4, 0x2 ;  /* 0x0000000407027c11 */ /* 0x001fc8000f8010ff */
[----:B------:R-:W-:-:S05]  /*0e20*/  LEA.HI.X R3, R7, UR5, R0, 0x2, P0 ;  /* 0x0000000507037c11 */ /* 0x000fca00080f1400 */
[----:B------:R-:W-:Y:S01]  /*0e30*/  STG.E desc[UR6][R2.64], R12 ;  /* 0x0000000c02007986 */ /* 0x000fe2000c101906 */
[----:B------:R-:W-:Y:S05]  /*0e40*/  EXIT ;  /* 0x000000000000794d */ /* 0x000fea0003800000 */
.L_x_3:
        /* <DEDUP_REMOVED lines=11> */
.L_x_5:


//--------------------- .nv.shared._Z11blocked_gpuPKfS0_Pf --------------------------
	.section	.nv.shared._Z11blocked_gpuPKfS0_Pf,"aw",@nobits
	.sectionflags	@""
	.align	4
.nv.shared._Z11blocked_gpuPKfS0_Pf:
	.zero		3072


//--------------------- .nv.shared.reserved.0     --------------------------
	.section	.nv.shared.reserved.0,"aw",@nobits
	.weak		__nv_reservedSMEM_offset_0_alias
	.size		__nv_reservedSMEM_offset_0_alias, 0, 64
	.other		__nv_reservedSMEM_offset_0_alias,@"STO_CUDA_RESERVED_SHARED STV_DEFAULT"
__nv_reservedSMEM_offset_0_alias:
	.zero		0
	.zero		64


//--------------------- .nv.constant0._Z11blocked_gpuPKfS0_Pf --------------------------
	.section	.nv.constant0._Z11blocked_gpuPKfS0_Pf,"a",@progbits
	.sectionflags	@""
	.align	4
.nv.constant0._Z11blocked_gpuPKfS0_Pf:
	.zero		920


//--------------------- .nv.constant0._Z14nonblocked_gpuPKfS0_Pf --------------------------
	.section	.nv.constant0._Z14nonblocked_gpuPKfS0_Pf,"a",@progbits
	.sectionflags	@""
	.align	4
.nv.constant0._Z14nonblocked_gpuPKfS0_Pf:
	.zero		920


//--------------------- SYMBOLS --------------------------

	.type		.nv.reservedSmem.offset0,@object
	.size		.nv.reservedSmem.offset0,0x4
	.type		.nv.reservedSmem.cap,@object
	.size		.nv.reservedSmem.cap,0x4
